	.headerflags	@"EF_CUDA_TEXMODE_UNIFIED EF_CUDA_64BIT_ADDRESS EF_CUDA_ACCELERATORS EF_CUDA_SM90 EF_CUDA_VIRTUAL_SM(EF_CUDA_SM90)"
	.elftype	@"ET_EXEC"


//--------------------- .nv.info                  --------------------------
	.section	.nv.info,"",@"SHT_CUDA_INFO"
	.align	4


	//----- nvinfo : EIATTR_REGCOUNT
	.align		4
        /*0000*/ 	.byte	0x04, 0x2f
        /*0002*/ 	.short	(.L_1 - .L_0)
	.align		4
.L_0:
        /*0004*/ 	.word	index@(triton_poi_fused__unsafe_index_add_mul_sub_5)
        /*0008*/ 	.word	0x00000040


	//----- nvinfo : EIATTR_MIN_STACK_SIZE
	.align		4
.L_1:
        /*000c*/ 	.byte	0x04, 0x12
        /*000e*/ 	.short	(.L_3 - .L_2)
	.align		4
.L_2:
        /*0010*/ 	.word	index@(triton_poi_fused__unsafe_index_add_mul_sub_5)
        /*0014*/ 	.word	0x00000000


	//----- nvinfo : EIATTR_FRAME_SIZE
	.align		4
.L_3:
        /*0018*/ 	.byte	0x04, 0x11
        /*001a*/ 	.short	(.L_5 - .L_4)
	.align		4
.L_4:
        /*001c*/ 	.word	index@(triton_poi_fused__unsafe_index_add_mul_sub_5)
        /*0020*/ 	.word	0x00000000


	//----- nvinfo : EIATTR_MIN_STACK_SIZE
	.align		4
.L_5:
        /*0024*/ 	.byte	0x04, 0x12
        /*0026*/ 	.short	(.L_7 - .L_6)
	.align		4
.L_6:
        /*0028*/ 	.word	index@(triton_poi_fused__unsafe_index_add_mul_sub_5)
        /*002c*/ 	.word	0x00000000
.L_7:


//--------------------- .nv.info.triton_poi_fused__unsafe_index_add_mul_sub_5 --------------------------
	.section	.nv.info.triton_poi_fused__unsafe_index_add_mul_sub_5,"",@"SHT_CUDA_INFO"
	.sectionflags	@""
	.align	4


	//----- nvinfo : EIATTR_CUDA_API_VERSION
	.align		4
        /*0000*/ 	.byte	0x04, 0x37
        /*0002*/ 	.short	(.L_9 - .L_8)
.L_8:
        /*0004*/ 	.word	0x0000007c


	//----- nvinfo : EIATTR_KPARAM_INFO
	.align		4
.L_9:
        /*0008*/ 	.byte	0x04, 0x17
        /*000a*/ 	.short	(.L_11 - .L_10)
.L_10:
        /*000c*/ 	.word	0x00000000
        /*0010*/ 	.short	0x0009
        /*0012*/ 	.short	0x0044
        /*0014*/ 	.byte	0x00, 0xf0, 0x11, 0x00


	//----- nvinfo : EIATTR_KPARAM_INFO
	.align		4
.L_11:
        /*0018*/ 	.byte	0x04, 0x17
        /*001a*/ 	.short	(.L_13 - .L_12)
.L_12:
        /*001c*/ 	.word	0x00000000
        /*0020*/ 	.short	0x0008
        /*0022*/ 	.short	0x0040
        /*0024*/ 	.byte	0x00, 0xf0, 0x11, 0x00


	//----- nvinfo : EIATTR_KPARAM_INFO
	.align		4
.L_13:
        /*0028*/ 	.byte	0x04, 0x17
        /*002a*/ 	.short	(.L_15 - .L_14)
.L_14:
        /*002c*/ 	.word	0x00000000
        /*0030*/ 	.short	0x0007
        /*0032*/ 	.short	0x0038
        /*0034*/ 	.byte	0x00, 0xf4, 0x21, 0x00


	//----- nvinfo : EIATTR_KPARAM_INFO
	.align		4
.L_15:
        /*0038*/ 	.byte	0x04, 0x17
        /*003a*/ 	.short	(.L_17 - .L_16)
.L_16:
        /*003c*/ 	.word	0x00000000
        /*0040*/ 	.short	0x0006
        /*0042*/ 	.short	0x0030
        /*0044*/ 	.byte	0x00, 0xf4, 0x21, 0x00


	//----- nvinfo : EIATTR_KPARAM_INFO
	.align		4
.L_17:
        /*0048*/ 	.byte	0x04, 0x17
        /*004a*/ 	.short	(.L_19 - .L_18)
.L_18:
        /*004c*/ 	.word	0x00000000
        /*0050*/ 	.short	0x0005
        /*0052*/ 	.short	0x0028
        /*0054*/ 	.byte	0x00, 0xf4, 0x21, 0x00


	//----- nvinfo : EIATTR_KPARAM_INFO
	.align		4
.L_19:
        /*0058*/ 	.byte	0x04, 0x17
        /*005a*/ 	.short	(.L_21 - .L_20)
.L_20:
        /*005c*/ 	.word	0x00000000
        /*0060*/ 	.short	0x0004
        /*0062*/ 	.short	0x0020
        /*0064*/ 	.byte	0x00, 0xf4, 0x21, 0x00


	//----- nvinfo : EIATTR_KPARAM_INFO
	.align		4
.L_21:
        /*0068*/ 	.byte	0x04, 0x17
        /*006a*/ 	.short	(.L_23 - .L_22)
.L_22:
        /*006c*/ 	.word	0x00000000
        /*0070*/ 	.short	0x0003
        /*0072*/ 	.short	0x0018
        /*0074*/ 	.byte	0x00, 0xf4, 0x21, 0x00


	//----- nvinfo : EIATTR_KPARAM_INFO
	.align		4
.L_23:
        /*0078*/ 	.byte	0x04, 0x17
        /*007a*/ 	.short	(.L_25 - .L_24)
.L_24:
        /*007c*/ 	.word	0x00000000
        /*0080*/ 	.short	0x0002
        /*0082*/ 	.short	0x0010
        /*0084*/ 	.byte	0x00, 0xf4, 0x21, 0x00


	//----- nvinfo : EIATTR_KPARAM_INFO
	.align		4
.L_25:
        /*0088*/ 	.byte	0x04, 0x17
        /*008a*/ 	.short	(.L_27 - .L_26)
.L_26:
        /*008c*/ 	.word	0x00000000
        /*0090*/ 	.short	0x0001
        /*0092*/ 	.short	0x0008
        /*0094*/ 	.byte	0x00, 0xf4, 0x21, 0x00


	//----- nvinfo : EIATTR_KPARAM_INFO
	.align		4
.L_27:
        /*0098*/ 	.byte	0x04, 0x17
        /*009a*/ 	.short	(.L_29 - .L_28)
.L_28:
        /*009c*/ 	.word	0x00000000
        /*00a0*/ 	.short	0x0000
        /*00a2*/ 	.short	0x0000
        /*00a4*/ 	.byte	0x00, 0xf4, 0x21, 0x00


	//----- nvinfo : EIATTR_SPARSE_MMA_MASK
	.align		4
.L_29:
        /*00a8*/ 	.byte	0x03, 0x50
        /*00aa*/ 	.short	0x0000


	//----- nvinfo : EIATTR_MAXREG_COUNT
	.align		4
        /*00ac*/ 	.byte	0x03, 0x1b
        /*00ae*/ 	.short	0x00ff


	//----- nvinfo : EIATTR_EXIT_INSTR_OFFSETS
	.align		4
        /*00b0*/ 	.byte	0x04, 0x1c
        /*00b2*/ 	.short	(.L_31 - .L_30)


	//   ....[0]....
.L_30:
        /*00b4*/ 	.word	0x00001b10


	//   ....[1]....
        /*00b8*/ 	.word	0x00001b30


	//----- nvinfo : EIATTR_REQNTID
	.align		4
.L_31:
        /*00bc*/ 	.byte	0x04, 0x10
        /*00be*/ 	.short	(.L_33 - .L_32)
.L_32:
        /*00c0*/ 	.word	0x00000100
        /*00c4*/ 	.word	0x00000001
        /*00c8*/ 	.word	0x00000001


	//----- nvinfo : EIATTR_CBANK_PARAM_SIZE
	.align		4
.L_33:
        /*00cc*/ 	.byte	0x03, 0x19
        /*00ce*/ 	.short	0x0048


	//----- nvinfo : EIATTR_PARAM_CBANK
	.align		4
        /*00d0*/ 	.byte	0x04, 0x0a
        /*00d2*/ 	.short	(.L_35 - .L_34)
	.align		4
.L_34:
        /*00d4*/ 	.word	index@(.nv.constant0.triton_poi_fused__unsafe_index_add_mul_sub_5)
        /*00d8*/ 	.short	0x0210
        /*00da*/ 	.short	0x0048


	//----- nvinfo : EIATTR_SW_WAR
	.align		4
.L_35:
        /*00dc*/ 	.byte	0x04, 0x36
        /*00de*/ 	.short	(.L_37 - .L_36)
.L_36:
        /*00e0*/ 	.word	0x00000008
.L_37:


//--------------------- .nv.callgraph             --------------------------
	.section	.nv.callgraph,"",@"SHT_CUDA_CALLGRAPH"
	.align	4
	.sectionentsize	8
	.align		4
        /*0000*/ 	.word	0x00000000
	.align		4
        /*0004*/ 	.word	0xffffffff
	.align		4
        /*0008*/ 	.word	0x00000000
	.align		4
        /*000c*/ 	.word	0xfffffffe
	.align		4
        /*0010*/ 	.word	0x00000000
	.align		4
        /*0014*/ 	.word	0xfffffffd
	.align		4
        /*0018*/ 	.word	0x00000000
	.align		4
        /*001c*/ 	.word	0xfffffffc


//--------------------- .text.triton_poi_fused__unsafe_index_add_mul_sub_5 --------------------------
	.section	.text.triton_poi_fused__unsafe_index_add_mul_sub_5,"ax",@progbits
	.align	128
        .global         triton_poi_fused__unsafe_index_add_mul_sub_5
        .type           triton_poi_fused__unsafe_index_add_mul_sub_5,@function
        .size           triton_poi_fused__unsafe_index_add_mul_sub_5,(.L_x_1 - triton_poi_fused__unsafe_index_add_mul_sub_5)
        .other          triton_poi_fused__unsafe_index_add_mul_sub_5,@"STO_CUDA_ENTRY STV_DEFAULT"
triton_poi_fused__unsafe_index_add_mul_sub_5:
.text.triton_poi_fused__unsafe_index_add_mul_sub_5:
[----:B------:R-:W0:Y:S01]  /*0000*/  LDC R1, c[0x0][0x28] ;  /* 0x00000a00ff017b82 */ /* 0x000e220000000800 */
[----:B------:R-:W1:Y:S07]  /*0010*/  S2R R5, SR_TID.X ;  /* 0x0000000000057919 */ /* 0x000e6e0000002100 */
[----:B------:R-:W2:Y:S01]  /*0020*/  S2UR UR4, SR_CTAID.X ;  /* 0x00000000000479c3 */ /* 0x000ea20000002500 */
[----:B------:R-:W-:-:S07]  /*0030*/  ULDC.64 UR6, c[0x0][0x220] ;  /* 0x0000880000067ab9 */ /* 0x000fce0000000a00 */
[----:B------:R-:W3:Y:S08]  /*0040*/  LDC.64 R56, c[0x0][0x218] ;  /* 0x00008600ff387b82 */ /* 0x000ef00000000a00 */
[----:B------:R-:W4:Y:S01]  /*0050*/  LDC.64 R54, c[0x0][0x228] ;  /* 0x00008a00ff367b82 */ /* 0x000f220000000a00 */
[----:B--2---:R-:W-:-:S07]  /*0060*/  USHF.L.U32 UR4, UR4, 0x6, URZ ;  /* 0x0000000604047899 */ /* 0x004fce000800063f */
[----:B------:R-:W2:Y:S01]  /*0070*/  LDC.64 R58, c[0x0][0x210] ;  /* 0x00008400ff3a7b82 */ /* 0x000ea20000000a00 */
[----:B-1----:R-:W-:-:S07]  /*0080*/  SHF.R.U32.HI R6, RZ, 0x4, R5 ;  /* 0x00000004ff067819 */ /* 0x002fce0000011605 */
[----:B------:R-:W1:Y:S01]  /*0090*/  LDC.64 R42, c[0x0][0x238] ;  /* 0x00008e00ff2a7b82 */ /* 0x000e620000000a00 */
[----:B------:R-:W-:-:S04]  /*00a0*/  SGXT.U32 R6, R6, 0x4 ;  /* 0x000000040606781a */ /* 0x000fc80000000000 */
[----:B------:R-:W-:Y:S01]  /*00b0*/  LOP3.LUT R6, R6, UR4, RZ, 0xfc, !PT ;  /* 0x0000000406067c12 */ /* 0x000fe2000f8efcff */
[----:B------:R-:W-:Y:S01]  /*00c0*/  ULDC.64 UR4, c[0x0][0x208] ;  /* 0x0000820000047ab9 */ /* 0x000fe20000000a00 */
[----:B------:R-:W5:Y:S01]  /*00d0*/  S2R R7, SR_CTAID.Y ;  /* 0x0000000000077919 */ /* 0x000f620000002600 */
[----:B------:R-:W5:Y:S01]  /*00e0*/  LDC.64 R48, c[0x0][0x230] ;  /* 0x00008c00ff307b82 */ /* 0x000f620000000a00 */
[----:B------:R-:W-:-:S04]  /*00f0*/  SHF.R.S32.HI R3, RZ, 0x1f, R6 ;  /* 0x0000001fff037819 */ /* 0x000fc80000011406 */
[----:B------:R-:W-:-:S04]  /*0100*/  LEA.HI R3, R3, R6, RZ, 0x6 ;  /* 0x0000000603037211 */ /* 0x000fc800078f30ff */
[----:B------:R-:W-:-:S04]  /*0110*/  LOP3.LUT R41, R3, 0xffffffc0, RZ, 0xc0, !PT ;  /* 0xffffffc003297812 */ /* 0x000fc800078ec0ff */
[----:B------:R-:W-:-:S05]  /*0120*/  IADD3 R41, R6, -R41, RZ ;  /* 0x8000002906297210 */ /* 0x000fca0007ffe0ff */
[----:B---3--:R-:W-:-:S06]  /*0130*/  IMAD.WIDE R18, R41, 0x8, R56 ;  /* 0x0000000829127825 */ /* 0x008fcc00078e0238 */
[----:B------:R-:W3:Y:S01]  /*0140*/  LDG.E.EL.64 R18, desc[UR4][R18.64] ;  /* 0x0000000412127981 */ /* 0x000ee2000c2e1b00 */
[----:B----4-:R-:W-:Y:S01]  /*0150*/  IMAD.WIDE R20, R41, 0x8, R54 ;  /* 0x0000000829147825 */ /* 0x010fe200078e0236 */
[----:B------:R-:W-:-:S05]  /*0160*/  SHF.R.S32.HI R0, RZ, 0x6, R3 ;  /* 0x00000006ff007819 */ /* 0x000fca0000011403 */
[----:B------:R-:W4:Y:S01]  /*0170*/  LDG.E.EL.64 R20, desc[UR4][R20.64] ;  /* 0x0000000414147981 */ /* 0x000f22000c2e1b00 */
[----:B--2---:R-:W-:Y:S01]  /*0180*/  IMAD.WIDE R16, R0, 0x8, R58 ;  /* 0x0000000800107825 */ /* 0x004fe200078e023a */
[----:B------:R-:W-:-:S05]  /*0190*/  LOP3.LUT R3, R6, 0x10, RZ, 0xfc, !PT ;  /* 0x0000001006037812 */ /* 0x000fca00078efcff */
[----:B------:R-:W2:Y:S01]  /*01a0*/  LDG.E.EL.64 R16, desc[UR4][R16.64] ;  /* 0x0000000410107981 */ /* 0x000ea2000c2e1b00 */
[----:B------:R-:W-:Y:S01]  /*01b0*/  SHF.R.S32.HI R2, RZ, 0x1f, R3 ;  /* 0x0000001fff027819 */ /* 0x000fe20000011403 */
[----:B-1----:R-:W-:-:S03]  /*01c0*/  IMAD.WIDE R10, R0, 0x8, R42 ;  /* 0x00000008000a7825 */ /* 0x002fc600078e022a */
[----:B------:R-:W-:-:S03]  /*01d0*/  LEA.HI R2, R2, R3, RZ, 0x6 ;  /* 0x0000000302027211 */ /* 0x000fc600078f30ff */
[----:B------:R-:W2:Y:S01]  /*01e0*/  LDG.E.EL.64 R10, desc[UR4][R10.64] ;  /* 0x000000040a0a7981 */ /* 0x000ea2000c2e1b00 */
[----:B------:R-:W-:-:S04]  /*01f0*/  LOP3.LUT R4, R2, 0xffffffc0, RZ, 0xc0, !PT ;  /* 0xffffffc002047812 */ /* 0x000fc800078ec0ff */
[----:B------:R-:W-:-:S05]  /*0200*/  IADD3 R37, R3, -R4, RZ ;  /* 0x8000000403257210 */ /* 0x000fca0007ffe0ff */
[----:B------:R-:W-:-:S04]  /*0210*/  IMAD.WIDE R8, R37, 0x8, R56 ;  /* 0x0000000825087825 */ /* 0x000fc800078e0238 */
[----:B------:R-:W-:Y:S02]  /*0220*/  IMAD.WIDE R14, R37, 0x8, R54 ;  /* 0x00000008250e7825 */ /* 0x000fe400078e0236 */
[----:B------:R-:W2:Y:S04]  /*0230*/  LDG.E.EL.64 R8, desc[UR4][R8.64] ;  /* 0x0000000408087981 */ /* 0x000ea8000c2e1b00 */
[----:B------:R-:W2:Y:S01]  /*0240*/  LDG.E.EL.64 R14, desc[UR4][R14.64] ;  /* 0x000000040e0e7981 */ /* 0x000ea2000c2e1b00 */
[----:B------:R-:W-:-:S05]  /*0250*/  SHF.R.S32.HI R4, RZ, 0x6, R2 ;  /* 0x00000006ff047819 */ /* 0x000fca0000011402 */
[----:B------:R-:W-:-:S06]  /*0260*/  IMAD.WIDE R12, R4, 0x8, R58 ;  /* 0x00000008040c7825 */ /* 0x000fcc00078e023a */
[----:B------:R-:W2:Y:S01]  /*0270*/  LDG.E.EL.64 R12, desc[UR4][R12.64] ;  /* 0x000000040c0c7981 */ /* 0x000ea2000c2e1b00 */
[----:B------:R-:W-:-:S04]  /*0280*/  SHF.L.U32 R2, R5, 0x2, RZ ;  /* 0x0000000205027819 */ /* 0x000fc800000006ff */
[----:B------:R-:W-:-:S05]  /*0290*/  LOP3.LUT R2, R2, 0x3c, RZ, 0xc0, !PT ;  /* 0x0000003c02027812 */ /* 0x000fca00078ec0ff */
[----:B-----5:R-:W-:-:S05]  /*02a0*/  IMAD R7, R7, 0x40, R2 ;  /* 0x0000004007077824 */ /* 0x020fca00078e0202 */
[----:B------:R-:W-:Y:S02]  /*02b0*/  SHF.R.S32.HI R2, RZ, 0x1f, R7 ;  /* 0x0000001fff027819 */ /* 0x000fe40000011407 */
[----:B------:R-:W-:Y:S02]  /*02c0*/  CS2R R28, SRZ ;  /* 0x00000000001c7805 */ /* 0x000fe4000001ff00 */
[----:B------:R-:W-:Y:S01]  /*02d0*/  CS2R R30, SRZ ;  /* 0x00000000001e7805 */ /* 0x000fe2000001ff00 */
[C---:B---3--:R-:W-:Y:S01]  /*02e0*/  IMAD.SHL.U32 R22, R18.reuse, 0x80, RZ ;  /* 0x0000008012167824 */ /* 0x048fe200078e00ff */
[----:B------:R-:W-:Y:S02]  /*02f0*/  SHF.L.U64.HI R23, R18, 0x7, R19 ;  /* 0x0000000712177819 */ /* 0x000fe40000010213 */
[----:B------:R-:W-:Y:S02]  /*0300*/  ISETP.GE.AND P0, PT, R19, RZ, PT ;  /* 0x000000ff1300720c */ /* 0x000fe40003f06270 */
[----:B------:R-:W-:-:S04]  /*0310*/  IADD3 R5, P1, R22, 0x280, RZ ;  /* 0x0000028016057810 */ /* 0x000fc80007f3e0ff */
[----:B------:R-:W-:Y:S02]  /*0320*/  IADD3.X R24, RZ, R23, RZ, P1, !PT ;  /* 0x00000017ff187210 */ /* 0x000fe40000ffe4ff */
[----:B------:R-:W-:Y:S02]  /*0330*/  SEL R19, R5, R22, !P0 ;  /* 0x0000001605137207 */ /* 0x000fe40004000000 */
[----:B----4-:R-:W-:Y:S02]  /*0340*/  SHF.L.U32 R5, R20, 0x7, RZ ;  /* 0x0000000714057819 */ /* 0x010fe400000006ff */
[----:B------:R-:W-:Y:S02]  /*0350*/  SEL R24, R24, R23, !P0 ;  /* 0x0000001718187207 */ /* 0x000fe40004000000 */
[----:B------:R-:W-:Y:S02]  /*0360*/  SHF.L.U64.HI R22, R20, 0x7, R21 ;  /* 0x0000000714167819 */ /* 0x000fe40000010215 */
[----:B------:R-:W-:-:S02]  /*0370*/  IADD3 R20, P2, R5, 0x280, RZ ;  /* 0x0000028005147810 */ /* 0x000fc40007f5e0ff */
[----:B------:R-:W-:Y:S02]  /*0380*/  ISETP.GE.AND P0, PT, R21, RZ, PT ;  /* 0x000000ff1500720c */ /* 0x000fe40003f06270 */
[C---:B------:R-:W-:Y:S02]  /*0390*/  LEA R18, P1, R19.reuse, UR6, 0x2 ;  /* 0x0000000613127c11 */ /* 0x040fe4000f8210ff */
[----:B------:R-:W-:Y:S02]  /*03a0*/  SEL R20, R20, R5, !P0 ;  /* 0x0000000514147207 */ /* 0x000fe40004000000 */
[----:B------:R-:W-:Y:S02]  /*03b0*/  IADD3.X R21, RZ, R22, RZ, P2, !PT ;  /* 0x00000016ff157210 */ /* 0x000fe400017fe4ff */
[----:B------:R-:W-:Y:S02]  /*03c0*/  LEA.HI R5, R2, R7, RZ, 0x7 ;  /* 0x0000000702057211 */ /* 0x000fe400078f38ff */
[----:B------:R-:W-:-:S02]  /*03d0*/  LEA.HI.X R19, R19, UR7, R24, 0x2, P1 ;  /* 0x0000000713137c11 */ /* 0x000fc400088f1418 */
[----:B--2---:R-:W-:Y:S02]  /*03e0*/  IADD3 R25, P1, R16, 0x5, RZ ;  /* 0x0000000510197810 */ /* 0x004fe40007f3e0ff */
[----:B------:R-:W-:Y:S02]  /*03f0*/  SEL R21, R21, R22, !P0 ;  /* 0x0000001615157207 */ /* 0x000fe40004000000 */
[----:B------:R-:W-:Y:S02]  /*0400*/  LOP3.LUT R2, R5, 0xffffff80, RZ, 0xc0, !PT ;  /* 0xffffff8005027812 */ /* 0x000fe400078ec0ff */
[----:B------:R-:W-:Y:S01]  /*0410*/  LEA R22, P2, R20, UR6, 0x2 ;  /* 0x0000000614167c11 */ /* 0x000fe2000f8410ff */
[----:B------:R-:W-:Y:S01]  /*0420*/  IMAD.X R27, RZ, RZ, R17, P1 ;  /* 0x000000ffff1b7224 */ /* 0x000fe200008e0611 */
[----:B------:R-:W-:Y:S02]  /*0430*/  ISETP.GE.AND P0, PT, R17, RZ, PT ;  /* 0x000000ff1100720c */ /* 0x000fe40003f06270 */
[----:B------:R-:W-:-:S02]  /*0440*/  IADD3 R2, R7, -R2, RZ ;  /* 0x8000000207027210 */ /* 0x000fc40007ffe0ff */
[----:B------:R-:W-:Y:S02]  /*0450*/  LEA.HI.X R23, R20, UR7, R21, 0x2, P2 ;  /* 0x0000000714177c11 */ /* 0x000fe400090f1415 */
[----:B------:R-:W-:Y:S02]  /*0460*/  SEL R25, R25, R16, !P0 ;  /* 0x0000001019197207 */ /* 0x000fe40004000000 */
[----:B------:R-:W-:Y:S01]  /*0470*/  SEL R20, R27, R17, !P0 ;  /* 0x000000111b147207 */ /* 0x000fe20004000000 */
[----:B------:R-:W-:-:S04]  /*0480*/  IMAD.WIDE R16, R2, 0x4, R18 ;  /* 0x0000000402107825 */ /* 0x000fc800078e0212 */
[----:B------:R-:W-:Y:S01]  /*0490*/  IMAD.WIDE R22, R2, 0x4, R22 ;  /* 0x0000000402167825 */ /* 0x000fe200078e0216 */
[----:B------:R-:W-:-:S03]  /*04a0*/  ISETP.GE.AND P1, PT, R11, RZ, PT ;  /* 0x000000ff0b00720c */ /* 0x000fc60003f26270 */
[----:B------:R-:W-:Y:S02]  /*04b0*/  IMAD R27, R20, 0xa00, RZ ;  /* 0x00000a00141b7824 */ /* 0x000fe400078e02ff */
[----:B------:R-:W-:-:S04]  /*04c0*/  IMAD.WIDE.U32 R20, R25, 0xa00, R16 ;  /* 0x00000a0019147825 */ /* 0x000fc800078e0010 */
[----:B------:R-:W-:Y:S01]  /*04d0*/  IMAD.WIDE.U32 R18, R25, 0xa00, R22 ;  /* 0x00000a0019127825 */ /* 0x000fe200078e0016 */
[----:B------:R-:W-:Y:S02]  /*04e0*/  IADD3 R25, P2, R10, 0x5, RZ ;  /* 0x000000050a197810 */ /* 0x000fe40007f5e0ff */
[----:B------:R-:W-:Y:S01]  /*04f0*/  IADD3 R21, R21, R27, RZ ;  /* 0x0000001b15157210 */ /* 0x000fe20007ffe0ff */
[----:B------:R-:W-:Y:S01]  /*0500*/  IMAD.IADD R19, R27, 0x1, R19 ;  /* 0x000000011b137824 */ /* 0x000fe200078e0213 */
[----:B------:R-:W-:Y:S02]  /*0510*/  ISETP.GE.AND P0, PT, R7, 0x200, PT ;  /* 0x000002000700780c */ /* 0x000fe40003f06270 */
[----:B------:R-:W-:Y:S02]  /*0520*/  IADD3.X R27, RZ, R11, RZ, P2, !PT ;  /* 0x0000000bff1b7210 */ /* 0x000fe400017fe4ff */
[----:B------:R-:W-:Y:S02]  /*0530*/  SEL R7, R25, R10, !P1 ;  /* 0x0000000a19077207 */ /* 0x000fe40004800000 */
[----:B------:R-:W-:-:S02]  /*0540*/  SHF.L.U32 R26, R8, 0x7, RZ ;  /* 0x00000007081a7819 */ /* 0x000fc400000006ff */
[----:B------:R-:W-:Y:S01]  /*0550*/  SEL R24, R27, R11, !P1 ;  /* 0x0000000b1b187207 */ /* 0x000fe20004800000 */
[----:B------:R-:W-:Y:S01]  /*0560*/  IMAD.WIDE.U32 R10, R7, 0xa00, R16 ;  /* 0x00000a00070a7825 */ /* 0x000fe200078e0010 */
[----:B------:R-:W-:-:S03]  /*0570*/  SHF.L.U64.HI R25, R8, 0x7, R9 ;  /* 0x0000000708197819 */ /* 0x000fc60000010209 */
[----:B------:R-:W-:Y:S01]  /*0580*/  IMAD.WIDE.U32 R16, R7, 0xa00, R22 ;  /* 0x00000a0007107825 */ /* 0x000fe200078e0016 */
[----:B------:R-:W-:-:S03]  /*0590*/  IADD3 R23, P3, R26, 0x280, RZ ;  /* 0x000002801a177810 */ /* 0x000fc60007f7e0ff */
[C---:B------:R-:W-:Y:S01]  /*05a0*/  IMAD.SHL.U32 R22, R14.reuse, 0x80, RZ ;  /* 0x000000800e167824 */ /* 0x040fe200078e00ff */
[----:B------:R-:W-:Y:S02]  /*05b0*/  ISETP.GE.AND P2, PT, R9, RZ, PT ;  /* 0x000000ff0900720c */ /* 0x000fe40003f46270 */
[----:B------:R-:W-:Y:S02]  /*05c0*/  IADD3.X R8, RZ, R25, RZ, P3, !PT ;  /* 0x00000019ff087210 */ /* 0x000fe40001ffe4ff */
[----:B------:R-:W-:Y:S02]  /*05d0*/  ISETP.GE.AND P1, PT, R15, RZ, PT ;  /* 0x000000ff0f00720c */ /* 0x000fe40003f26270 */
[----:B------:R-:W-:Y:S02]  /*05e0*/  SHF.L.U64.HI R9, R14, 0x7, R15 ;  /* 0x000000070e097819 */ /* 0x000fe4000001020f */
[----:B------:R-:W-:Y:S01]  /*05f0*/  IADD3 R7, P3, R22, 0x280, RZ ;  /* 0x0000028016077810 */ /* 0x000fe20007f7e0ff */
[----:B------:R-:W-:Y:S01]  /*0600*/  IMAD R27, R24, 0xa00, RZ ;  /* 0x00000a00181b7824 */ /* 0x000fe200078e02ff */
[----:B------:R-:W-:-:S02]  /*0610*/  SEL R24, R8, R25, !P2 ;  /* 0x0000001908187207 */ /* 0x000fc40005000000 */
[----:B------:R-:W-:Y:S02]  /*0620*/  IADD3.X R8, RZ, R9, RZ, P3, !PT ;  /* 0x00000009ff087210 */ /* 0x000fe40001ffe4ff */
[----:B------:R-:W-:Y:S02]  /*0630*/  SEL R7, R7, R22, !P1 ;  /* 0x0000001607077207 */ /* 0x000fe40004800000 */
[----:B------:R-:W-:Y:S02]  /*0640*/  SEL R23, R23, R26, !P2 ;  /* 0x0000001a17177207 */ /* 0x000fe40005000000 */
[----:B------:R-:W-:Y:S02]  /*0650*/  SEL R8, R8, R9, !P1 ;  /* 0x0000000908087207 */ /* 0x000fe40004800000 */
[----:B------:R-:W-:Y:S02]  /*0660*/  LEA R34, P2, R7, UR6, 0x2 ;  /* 0x0000000607227c11 */ /* 0x000fe4000f8410ff */
[----:B------:R-:W-:-:S02]  /*0670*/  LEA R38, P1, R23, UR6, 0x2 ;  /* 0x0000000617267c11 */ /* 0x000fc4000f8210ff */
[----:B------:R-:W-:Y:S02]  /*0680*/  LEA.HI.X R35, R7, UR7, R8, 0x2, P2 ;  /* 0x0000000707237c11 */ /* 0x000fe400090f1408 */
[----:B------:R-:W-:Y:S02]  /*0690*/  IADD3 R45, P2, R12, 0x5, RZ ;  /* 0x000000050c2d7810 */ /* 0x000fe40007f5e0ff */
[----:B------:R-:W-:Y:S02]  /*06a0*/  LEA.HI.X R39, R23, UR7, R24, 0x2, P1 ;  /* 0x0000000717277c11 */ /* 0x000fe400088f1418 */
[----:B------:R-:W-:Y:S02]  /*06b0*/  ISETP.GE.AND P1, PT, R13, RZ, PT ;  /* 0x000000ff0d00720c */ /* 0x000fe40003f26270 */
[----:B------:R-:W-:Y:S01]  /*06c0*/  IADD3.X R23, RZ, R13, RZ, P2, !PT ;  /* 0x0000000dff177210 */ /* 0x000fe200017fe4ff */
[----:B------:R-:W-:Y:S01]  /*06d0*/  IMAD.WIDE R38, R2, 0x4, R38 ;  /* 0x0000000402267825 */ /* 0x000fe200078e0226 */
[----:B------:R-:W-:-:S02]  /*06e0*/  SEL R45, R45, R12, !P1 ;  /* 0x0000000c2d2d7207 */ /* 0x000fc40004800000 */
[----:B------:R-:W-:Y:S02]  /*06f0*/  SEL R32, R23, R13, !P1 ;  /* 0x0000000d17207207 */ /* 0x000fe40004800000 */
[----:B------:R-:W-:Y:S01]  /*0700*/  SHF.R.S32.HI R5, RZ, 0x7, R5 ;  /* 0x00000007ff057819 */ /* 0x000fe20000011405 */
[----:B------:R-:W-:-:S04]  /*0710*/  IMAD.WIDE.U32 R12, R45, 0xa00, R38 ;  /* 0x00000a002d0c7825 */ /* 0x000fc800078e0026 */
[----:B------:R-:W-:Y:S02]  /*0720*/  IMAD R32, R32, 0xa00, RZ ;  /* 0x00000a0020207824 */ /* 0x000fe400078e02ff */
[----:B------:R-:W-:-:S03]  /*0730*/  IMAD.WIDE R34, R2, 0x4, R34 ;  /* 0x0000000402227825 */ /* 0x000fc600078e0222 */
[----:B------:R-:W-:Y:S01]  /*0740*/  IADD3 R13, R13, R32, RZ ;  /* 0x000000200d0d7210 */ /* 0x000fe20007ffe0ff */
[----:B------:R-:W-:Y:S01]  /*0750*/  IMAD R33, R5, 0xc80, RZ ;  /* 0x00000c8005217824 */ /* 0x000fe200078e02ff */
[----:B------:R-:W-:Y:S01]  /*0760*/  IADD3 R15, R11, R27, RZ ;  /* 0x0000001b0b0f7210 */ /* 0x000fe20007ffe0ff */
[----:B------:R-:W-:Y:S01]  /*0770*/  IMAD.IADD R17, R27, 0x1, R17 ;  /* 0x000000011b117824 */ /* 0x000fe200078e0211 */
[----:B------:R-:W-:Y:S02]  /*0780*/  MOV R14, R10 ;  /* 0x0000000a000e7202 */ /* 0x000fe40000000f00 */
[----:B------:R-:W-:Y:S02]  /*0790*/  CS2R R8, SRZ ;  /* 0x0000000000087805 */ /* 0x000fe4000001ff00 */
[----:B------:R-:W-:Y:S01]  /*07a0*/  CS2R R10, SRZ ;  /* 0x00000000000a7805 */ /* 0x000fe2000001ff00 */
[----:B------:R-:W-:-:S04]  /*07b0*/  IMAD.WIDE R26, R33, 0x4, R20 ;  /* 0x00000004211a7825 */ /* 0x000fc800078e0214 */
[----:B------:R-:W-:Y:S01]  /*07c0*/  IMAD.WIDE R50, R33, 0x4, R12 ;  /* 0x0000000421327825 */ /* 0x000fe200078e020c */
[----:B------:R1:W2:Y:S03]  /*07d0*/  @!P0 LDG.E.128 R8, desc[UR4][R26.64] ;  /* 0x000000041a088981 */ /* 0x0002a6000c1e1d00 */
[----:B------:R-:W-:-:S04]  /*07e0*/  IMAD.WIDE.U32 R12, R45, 0xa00, R34 ;  /* 0x00000a002d0c7825 */ /* 0x000fc800078e0022 */
[----:B------:R-:W-:Y:S02]  /*07f0*/  IMAD R7, R5, 0xc80, RZ ;  /* 0x00000c8005077824 */ /* 0x000fe400078e02ff */
[----:B------:R-:W-:Y:S01]  /*0800*/  IMAD.WIDE R44, R4, 0x8, R42 ;  /* 0x00000008042c7825 */ /* 0x000fe200078e022a */
[----:B------:R-:W-:Y:S02]  /*0810*/  CS2R R24, SRZ ;  /* 0x0000000000187805 */ /* 0x000fe4000001ff00 */
[----:B-1----:R-:W-:Y:S01]  /*0820*/  CS2R R26, SRZ ;  /* 0x00000000001a7805 */ /* 0x002fe2000001ff00 */
[C---:B------:R-:W-:Y:S02]  /*0830*/  IMAD.WIDE R18, R7.reuse, 0x4, R18 ;  /* 0x0000000407127825 */ /* 0x040fe400078e0212 */
[----:B------:R-:W3:Y:S02]  /*0840*/  LDG.E.EL.64 R44, desc[UR4][R44.64] ;  /* 0x000000042c2c7981 */ /* 0x000ee4000c2e1b00 */
[----:B------:R-:W-:-:S02]  /*0850*/  IMAD.WIDE R46, R7, 0x4, R16 ;  /* 0x00000004072e7825 */ /* 0x000fc400078e0210 */
[----:B------:R-:W2:Y:S01]  /*0860*/  @!P0 LDG.E.128 R28, desc[UR4][R18.64] ;  /* 0x00000004121c8981 */ /* 0x000ea2000c1e1d00 */
[----:B------:R-:W-:Y:S02]  /*0870*/  CS2R R20, SRZ ;  /* 0x0000000000147805 */ /* 0x000fe4000001ff00 */
[----:B------:R-:W-:Y:S01]  /*0880*/  CS2R R22, SRZ ;  /* 0x0000000000167805 */ /* 0x000fe2000001ff00 */
[----:B------:R1:W4:Y:S01]  /*0890*/  @!P0 LDG.E.128 R24, desc[UR4][R46.64] ;  /* 0x000000042e188981 */ /* 0x000322000c1e1d00 */
[----:B------:R-:W-:-:S05]  /*08a0*/  IMAD.WIDE R14, R7, 0x4, R14 ;  /* 0x00000004070e7825 */ /* 0x000fca00078e020e */
[----:B------:R5:W4:Y:S01]  /*08b0*/  @!P0 LDG.E.128 R20, desc[UR4][R14.64] ;  /* 0x000000040e148981 */ /* 0x000b22000c1e1d00 */
[----:B01----:R-:W-:-:S04]  /*08c0*/  IMAD.WIDE R46, R41, 0x4, R48 ;  /* 0x00000004292e7825 */ /* 0x003fc800078e0230 */
[----:B------:R-:W-:Y:S02]  /*08d0*/  IMAD.WIDE R40, R37, 0x4, R48 ;  /* 0x0000000425287825 */ /* 0x000fe400078e0230 */
[----:B------:R3:W4:Y:S02]  /*08e0*/  LDG.E.EL R37, desc[UR4][R46.64] ;  /* 0x000000042e257981 */ /* 0x000724000c2e1900 */
[----:B------:R-:W-:Y:S01]  /*08f0*/  IMAD.IADD R13, R32, 0x1, R13 ;  /* 0x00000001200d7824 */ /* 0x000fe200078e020d */
[----:B------:R-:W-:Y:S02]  /*0900*/  CS2R R16, SRZ ;  /* 0x0000000000107805 */ /* 0x000fe4000001ff00 */
[----:B------:R-:W-:Y:S02]  /*0910*/  CS2R R18, SRZ ;  /* 0x0000000000127805 */ /* 0x000fe4000001ff00 */
[----:B-----5:R-:W-:Y:S01]  /*0920*/  CS2R R14, SRZ ;  /* 0x00000000000e7805 */ /* 0x020fe2000001ff00 */
[----:B------:R-:W-:Y:S01]  /*0930*/  IMAD.WIDE R52, R7, 0x4, R12 ;  /* 0x0000000407347825 */ /* 0x000fe200078e020c */
[----:B------:R-:W-:Y:S01]  /*0940*/  CS2R R12, SRZ ;  /* 0x00000000000c7805 */ /* 0x000fe2000001ff00 */
[----:B------:R-:W5:Y:S04]  /*0950*/  LDG.E.EL R41, desc[UR4][R40.64] ;  /* 0x0000000428297981 */ /* 0x000f68000c2e1900 */
[----:B------:R-:W5:Y:S04]  /*0960*/  @!P0 LDG.E.128 R16, desc[UR4][R50.64] ;  /* 0x0000000432108981 */ /* 0x000f68000c1e1d00 */
[----:B------:R0:W5:Y:S01]  /*0970*/  @!P0 LDG.E.128 R12, desc[UR4][R52.64] ;  /* 0x00000004340c8981 */ /* 0x000162000c1e1d00 */
[----:B---3--:R-:W-:-:S02]  /*0980*/  IADD3 R47, P2, R44, 0x5, RZ ;  /* 0x000000052c2f7810 */ /* 0x008fc40007f5e0ff */
[----:B------:R-:W-:Y:S01]  /*0990*/  ISETP.GE.AND P1, PT, R45, RZ, PT ;  /* 0x000000ff2d00720c */ /* 0x000fe20003f26270 */
[----:B--2---:R-:W-:Y:S01]  /*09a0*/  FADD R32, R29, -R9 ;  /* 0x800000091d207221 */ /* 0x004fe20000000000 */
[----:B------:R-:W-:Y:S01]  /*09b0*/  IADD3.X R29, RZ, R45, RZ, P2, !PT ;  /* 0x0000002dff1d7210 */ /* 0x000fe200017fe4ff */
[----:B------:R-:W-:Y:S01]  /*09c0*/  FADD R30, R30, -R10 ;  /* 0x8000000a1e1e7221 */ /* 0x000fe20000000000 */
[----:B------:R-:W-:Y:S02]  /*09d0*/  SEL R47, R47, R44, !P1 ;  /* 0x0000002c2f2f7207 */ /* 0x000fe40004800000 */
[----:B------:R-:W-:-:S03]  /*09e0*/  SEL R29, R29, R45, !P1 ;  /* 0x0000002d1d1d7207 */ /* 0x000fc60004800000 */
[----:B------:R-:W-:-:S04]  /*09f0*/  IMAD.WIDE.U32 R34, R47, 0xa00, R34 ;  /* 0x00000a002f227825 */ /* 0x000fc800078e0022 */
[----:B------:R-:W-:Y:S02]  /*0a00*/  IMAD R45, R29, 0xa00, RZ ;  /* 0x00000a001d2d7824 */ /* 0x000fe400078e02ff */
[C---:B----4-:R-:W-:Y:S01]  /*0a10*/  FFMA R9, R37.reuse, R32, R9 ;  /* 0x0000002025097223 */ /* 0x050fe20000000009 */
[----:B------:R-:W-:Y:S01]  /*0a20*/  FFMA R10, R37, R30, R10 ;  /* 0x0000001e250a7223 */ /* 0x000fe2000000000a */
[----:B------:R-:W-:Y:S01]  /*0a30*/  FADD R32, R27, -R23 ;  /* 0x800000171b207221 */ /* 0x000fe20000000000 */
[----:B------:R-:W-:-:S03]  /*0a40*/  LOP3.LUT R30, R6, 0x20, RZ, 0xfc, !PT ;  /* 0x00000020061e7812 */ /* 0x000fc600078efcff */
[----:B------:R-:W-:Y:S01]  /*0a50*/  FFMA R32, R37, R32, R23 ;  /* 0x0000002025207223 */ /* 0x000fe20000000017 */
[----:B------:R-:W-:Y:S02]  /*0a60*/  SHF.R.S32.HI R23, RZ, 0x1f, R30 ;  /* 0x0000001fff177819 */ /* 0x000fe4000001141e */
[----:B------:R-:W-:Y:S02]  /*0a70*/  IADD3 R35, R45, R35, RZ ;  /* 0x000000232d237210 */ /* 0x000fe40007ffe0ff */
[----:B------:R-:W-:Y:S01]  /*0a80*/  LEA.HI R36, R23, R30, RZ, 0x6 ;  /* 0x0000001e17247211 */ /* 0x000fe200078f30ff */
[----:B------:R-:W-:Y:S01]  /*0a90*/  FADD R28, R28, -R8 ;  /* 0x800000081c1c7221 */ /* 0x000fe20000000000 */
[----:B------:R-:W-:-:S04]  /*0aa0*/  IMAD.WIDE.U32 R38, R47, 0xa00, R38 ;  /* 0x00000a002f267825 */ /* 0x000fc800078e0026 */
[----:B0-----:R-:W-:Y:S01]  /*0ab0*/  IMAD.WIDE R52, R7, 0x4, R34 ;  /* 0x0000000407347825 */ /* 0x001fe200078e0222 */
[----:B------:R-:W-:-:S03]  /*0ac0*/  SHF.R.S32.HI R34, RZ, 0x6, R36 ;  /* 0x00000006ff227819 */ /* 0x000fc60000011424 */
[----:B------:R-:W-:Y:S01]  /*0ad0*/  FFMA R8, R37, R28, R8 ;  /* 0x0000001c25087223 */ /* 0x000fe20000000008 */
[----:B------:R-:W-:Y:S01]  /*0ae0*/  FADD R28, R31, -R11 ;  /* 0x8000000b1f1c7221 */ /* 0x000fe20000000000 */
[----:B------:R-:W-:Y:S01]  /*0af0*/  IADD3 R39, R39, R45, RZ ;  /* 0x0000002d27277210 */ /* 0x000fe20007ffe0ff */
[----:B------:R-:W-:Y:S01]  /*0b00*/  IMAD.WIDE R50, R34, 0x8, R58 ;  /* 0x0000000822327825 */ /* 0x000fe200078e023a */
[----:B------:R-:W-:-:S03]  /*0b10*/  LOP3.LUT R45, R36, 0xffffffc0, RZ, 0xc0, !PT ;  /* 0xffffffc0242d7812 */ /* 0x000fc600078ec0ff */
[----:B------:R-:W-:Y:S01]  /*0b20*/  FFMA R11, R37, R28, R11 ;  /* 0x0000001c250b7223 */ /* 0x000fe2000000000b */
[----:B------:R-:W-:Y:S01]  /*0b30*/  FADD R24, R24, -R20 ;  /* 0x8000001418187221 */ /* 0x000fe20000000000 */
[----:B------:R-:W-:Y:S01]  /*0b40*/  FADD R28, R25, -R21 ;  /* 0x80000015191c7221 */ /* 0x000fe20000000000 */
[----:B------:R-:W-:Y:S01]  /*0b50*/  FADD R31, R26, -R22 ;  /* 0x800000161a1f7221 */ /* 0x000fe20000000000 */
[----:B------:R-:W-:Y:S01]  /*0b60*/  IMAD.IADD R45, R30, 0x1, -R45 ;  /* 0x000000011e2d7824 */ /* 0x000fe200078e0a2d */
[----:B------:R-:W2:Y:S01]  /*0b70*/  LDG.E.EL.64 R50, desc[UR4][R50.64] ;  /* 0x0000000432327981 */ /* 0x000ea2000c2e1b00 */
[C---:B------:R-:W-:Y:S01]  /*0b80*/  FFMA R29, R37.reuse, R24, R20 ;  /* 0x00000018251d7223 */ /* 0x040fe20000000014 */
[C---:B------:R-:W-:Y:S01]  /*0b90*/  FFMA R28, R37.reuse, R28, R21 ;  /* 0x0000001c251c7223 */ /* 0x040fe20000000015 */
[----:B------:R-:W-:Y:S01]  /*0ba0*/  FFMA R31, R37, R31, R22 ;  /* 0x0000001f251f7223 */ /* 0x000fe20000000016 */
[----:B------:R-:W-:Y:S02]  /*0bb0*/  CS2R R24, SRZ ;  /* 0x0000000000187805 */ /* 0x000fe4000001ff00 */
[----:B------:R-:W-:-:S02]  /*0bc0*/  CS2R R26, SRZ ;  /* 0x00000000001a7805 */ /* 0x000fc4000001ff00 */
[----:B------:R-:W-:Y:S02]  /*0bd0*/  CS2R R20, SRZ ;  /* 0x0000000000147805 */ /* 0x000fe4000001ff00 */
[----:B------:R-:W-:Y:S01]  /*0be0*/  CS2R R22, SRZ ;  /* 0x0000000000167805 */ /* 0x000fe2000001ff00 */
[----:B------:R-:W-:-:S04]  /*0bf0*/  IMAD.WIDE R38, R7, 0x4, R38 ;  /* 0x0000000407267825 */ /* 0x000fc800078e0226 */
[----:B------:R-:W-:Y:S01]  /*0c00*/  IMAD.WIDE R46, R45, 0x8, R56 ;  /* 0x000000082d2e7825 */ /* 0x000fe200078e0238 */
[----:B------:R0:W3:Y:S04]  /*0c10*/  @!P0 LDG.E.128 R24, desc[UR4][R38.64] ;  /* 0x0000000426188981 */ /* 0x0000e8000c1e1d00 */
[----:B------:R-:W3:Y:S04]  /*0c20*/  @!P0 LDG.E.128 R20, desc[UR4][R52.64] ;  /* 0x0000000434148981 */ /* 0x000ee8000c1e1d00 */
[----:B------:R-:W4:Y:S01]  /*0c30*/  LDG.E.EL.64 R46, desc[UR4][R46.64] ;  /* 0x000000042e2e7981 */ /* 0x000f22000c2e1b00 */
[----:B-----5:R-:W-:Y:S01]  /*0c40*/  FADD R12, R12, -R16 ;  /* 0x800000100c0c7221 */ /* 0x020fe20000000000 */
[----:B------:R-:W-:-:S03]  /*0c50*/  FADD R36, R13, -R17 ;  /* 0x800000110d247221 */ /* 0x000fc60000000000 */
[----:B------:R-:W-:Y:S01]  /*0c60*/  FFMA R35, R41, R12, R16 ;  /* 0x0000000c29237223 */ /* 0x000fe20000000010 */
[----:B------:R-:W-:-:S06]  /*0c70*/  IMAD.WIDE R12, R45, 0x8, R54 ;  /* 0x000000082d0c7825 */ /* 0x000fcc00078e0236 */
[----:B------:R-:W5:Y:S01]  /*0c80*/  LDG.E.EL.64 R12, desc[UR4][R12.64] ;  /* 0x000000040c0c7981 */ /* 0x000f62000c2e1b00 */
[----:B------:R-:W-:Y:S01]  /*0c90*/  FFMA R36, R41, R36, R17 ;  /* 0x0000002429247223 */ /* 0x000fe20000000011 */
[----:B------:R-:W-:Y:S01]  /*0ca0*/  FADD R14, R14, -R18 ;  /* 0x800000120e0e7221 */ /* 0x000fe20000000000 */
[----:B0-----:R-:W-:-:S03]  /*0cb0*/  FADD R38, R15, -R19 ;  /* 0x800000130f267221 */ /* 0x001fc60000000000 */
[C---:B------:R-:W-:Y:S01]  /*0cc0*/  FFMA R37, R41.reuse, R14, R18 ;  /* 0x0000000e29257223 */ /* 0x040fe20000000012 */
[----:B------:R-:W-:Y:S01]  /*0cd0*/  FFMA R38, R41, R38, R19 ;  /* 0x0000002629267223 */ /* 0x000fe20000000013 */
[----:B------:R-:W-:-:S06]  /*0ce0*/  IMAD.WIDE R60, R45, 0x4, R48 ;  /* 0x000000042d3c7825 */ /* 0x000fcc00078e0230 */
[----:B------:R-:W5:Y:S01]  /*0cf0*/  LDG.E.EL R60, desc[UR4][R60.64] ;  /* 0x000000043c3c7981 */ /* 0x000f62000c2e1900 */
[----:B--2---:R-:W-:Y:S02]  /*0d00*/  IADD3 R17, P2, R50, 0x5, RZ ;  /* 0x0000000532117810 */ /* 0x004fe40007f5e0ff */
[----:B------:R-:W-:Y:S02]  /*0d10*/  ISETP.GE.AND P1, PT, R51, RZ, PT ;  /* 0x000000ff3300720c */ /* 0x000fe40003f26270 */
[----:B------:R-:W-:Y:S02]  /*0d20*/  IADD3.X R15, RZ, R51, RZ, P2, !PT ;  /* 0x00000033ff0f7210 */ /* 0x000fe400017fe4ff */
[----:B------:R-:W-:Y:S02]  /*0d30*/  SEL R17, R17, R50, !P1 ;  /* 0x0000003211117207 */ /* 0x000fe40004800000 */
[----:B------:R-:W-:Y:S01]  /*0d40*/  SEL R50, R15, R51, !P1 ;  /* 0x000000330f327207 */ /* 0x000fe20004800000 */
[----:B---3--:R-:W-:Y:S01]  /*0d50*/  FADD R14, R21, -R25 ;  /* 0x80000019150e7221 */ /* 0x008fe20000000000 */
[----:B----4-:R-:W-:-:S03]  /*0d60*/  SHF.L.U32 R15, R46, 0x7, RZ ;  /* 0x000000072e0f7819 */ /* 0x010fc600000006ff */
[----:B------:R-:W-:Y:S01]  /*0d70*/  FFMA R39, R41, R14, R25 ;  /* 0x0000000e29277223 */ /* 0x000fe20000000019 */
[----:B------:R-:W-:Y:S02]  /*0d80*/  ISETP.GE.AND P1, PT, R47, RZ, PT ;  /* 0x000000ff2f00720c */ /* 0x000fe40003f26270 */
[----:B------:R-:W-:Y:S02]  /*0d90*/  IADD3 R14, P2, R15, 0x280, RZ ;  /* 0x000002800f0e7810 */ /* 0x000fe40007f5e0ff */
[----:B------:R-:W-:Y:S01]  /*0da0*/  SHF.L.U64.HI R46, R46, 0x7, R47 ;  /* 0x000000072e2e7819 */ /* 0x000fe2000001022f */
[--C-:B------:R-:W-:Y:S01]  /*0db0*/  FADD R20, R20, -R24.reuse ;  /* 0x8000001814147221 */ /* 0x100fe20000000000 */
[----:B------:R-:W-:Y:S02]  /*0dc0*/  SEL R14, R14, R15, !P1 ;  /* 0x0000000f0e0e7207 */ /* 0x000fe40004800000 */
[----:B------:R-:W-:Y:S01]  /*0dd0*/  IADD3.X R15, RZ, R46, RZ, P2, !PT ;  /* 0x0000002eff0f7210 */ /* 0x000fe200017fe4ff */
[----:B------:R-:W-:-:S03]  /*0de0*/  FFMA R40, R41, R20, R24 ;  /* 0x0000001429287223 */ /* 0x000fc60000000018 */
[----:B------:R-:W-:Y:S02]  /*0df0*/  SEL R15, R15, R46, !P1 ;  /* 0x0000002e0f0f7207 */ /* 0x000fe40004800000 */
[----:B------:R-:W-:-:S04]  /*0e00*/  LEA R20, P1, R14, UR6, 0x2 ;  /* 0x000000060e147c11 */ /* 0x000fc8000f8210ff */
[----:B------:R-:W-:Y:S01]  /*0e10*/  LEA.HI.X R21, R14, UR7, R15, 0x2, P1 ;  /* 0x000000070e157c11 */ /* 0x000fe200088f140f */
[C---:B-----5:R-:W-:Y:S01]  /*0e20*/  IMAD.SHL.U32 R15, R12.reuse, 0x80, RZ ;  /* 0x000000800c0f7824 */ /* 0x060fe200078e00ff */
[----:B------:R-:W-:Y:S02]  /*0e30*/  SHF.L.U64.HI R16, R12, 0x7, R13 ;  /* 0x000000070c107819 */ /* 0x000fe4000001020d */
[----:B------:R-:W-:Y:S02]  /*0e40*/  ISETP.GE.AND P1, PT, R13, RZ, PT ;  /* 0x000000ff0d00720c */ /* 0x000fe40003f26270 */
[----:B------:R-:W-:Y:S01]  /*0e50*/  IADD3 R12, P2, R15, 0x280, RZ ;  /* 0x000002800f0c7810 */ /* 0x000fe20007f5e0ff */
[----:B------:R-:W-:-:S03]  /*0e60*/  FADD R22, R22, -R26 ;  /* 0x8000001a16167221 */ /* 0x000fc60000000000 */
[----:B------:R-:W-:Y:S02]  /*0e70*/  IADD3.X R13, RZ, R16, RZ, P2, !PT ;  /* 0x00000010ff0d7210 */ /* 0x000fe400017fe4ff */
[----:B------:R-:W-:Y:S01]  /*0e80*/  SEL R12, R12, R15, !P1 ;  /* 0x0000000f0c0c7207 */ /* 0x000fe20004800000 */
[----:B------:R-:W-:Y:S01]  /*0e90*/  FFMA R44, R41, R22, R26 ;  /* 0x00000016292c7223 */ /* 0x000fe2000000001a */
[----:B------:R-:W-:Y:S02]  /*0ea0*/  SEL R13, R13, R16, !P1 ;  /* 0x000000100d0d7207 */ /* 0x000fe40004800000 */
[----:B------:R-:W-:Y:S01]  /*0eb0*/  LEA R22, P1, R12, UR6, 0x2 ;  /* 0x000000060c167c11 */ /* 0x000fe2000f8210ff */
[----:B------:R-:W-:-:S03]  /*0ec0*/  FADD R14, R23, -R27 ;  /* 0x8000001b170e7221 */ /* 0x000fc60000000000 */
[----:B------:R-:W-:Y:S01]  /*0ed0*/  LEA.HI.X R23, R12, UR7, R13, 0x2, P1 ;  /* 0x000000070c177c11 */ /* 0x000fe200088f140d */
[----:B------:R-:W-:-:S04]  /*0ee0*/  IMAD.WIDE R20, R2, 0x4, R20 ;  /* 0x0000000402147825 */ /* 0x000fc800078e0214 */
[----:B------:R-:W-:-:S04]  /*0ef0*/  IMAD.WIDE R22, R2, 0x4, R22 ;  /* 0x0000000402167825 */ /* 0x000fc800078e0216 */
[----:B------:R-:W-:Y:S01]  /*0f00*/  FFMA R41, R41, R14, R27 ;  /* 0x0000000e29297223 */ /* 0x000fe2000000001b */
[----:B------:R-:W-:Y:S02]  /*0f10*/  IMAD R19, R50, 0xa00, RZ ;  /* 0x00000a0032137824 */ /* 0x000fe400078e02ff */
[----:B------:R-:W-:-:S04]  /*0f20*/  IMAD.WIDE.U32 R24, R17, 0xa00, R20 ;  /* 0x00000a0011187825 */ /* 0x000fc800078e0014 */
[----:B------:R-:W-:Y:S01]  /*0f30*/  IMAD.WIDE.U32 R26, R17, 0xa00, R22 ;  /* 0x00000a00111a7825 */ /* 0x000fe200078e0016 */
[----:B------:R-:W-:Y:S02]  /*0f40*/  IADD3 R25, R25, R19, RZ ;  /* 0x0000001319197210 */ /* 0x000fe40007ffe0ff */
[----:B------:R-:W-:Y:S02]  /*0f50*/  CS2R R12, SRZ ;  /* 0x00000000000c7805 */ /* 0x000fe4000001ff00 */
[----:B------:R-:W-:Y:S02]  /*0f60*/  CS2R R14, SRZ ;  /* 0x00000000000e7805 */ /* 0x000fe4000001ff00 */
[----:B------:R-:W-:Y:S01]  /*0f70*/  IADD3 R27, R19, R27, RZ ;  /* 0x0000001b131b7210 */ /* 0x000fe20007ffe0ff */
[----:B------:R-:W-:Y:S01]  /*0f80*/  IMAD.WIDE R24, R33, 0x4, R24 ;  /* 0x0000000421187825 */ /* 0x000fe200078e0218 */
[----:B------:R-:W-:Y:S02]  /*0f90*/  CS2R R16, SRZ ;  /* 0x0000000000107805 */ /* 0x000fe4000001ff00 */
[----:B------:R-:W-:Y:S01]  /*0fa0*/  CS2R R18, SRZ ;  /* 0x0000000000127805 */ /* 0x000fe2000001ff00 */
[----:B------:R-:W-:Y:S01]  /*0fb0*/  IMAD.WIDE R26, R7, 0x4, R26 ;  /* 0x00000004071a7825 */ /* 0x000fe200078e021a */
[----:B------:R0:W2:Y:S04]  /*0fc0*/  @!P0 LDG.E.128 R12, desc[UR4][R24.64] ;  /* 0x00000004180c8981 */ /* 0x0000a8000c1e1d00 */
[----:B------:R1:W2:Y:S01]  /*0fd0*/  @!P0 LDG.E.128 R16, desc[UR4][R26.64] ;  /* 0x000000041a108981 */ /* 0x0002a2000c1e1d00 */
[----:B0-----:R-:W-:-:S06]  /*0fe0*/  IMAD.WIDE R24, R34, 0x8, R42 ;  /* 0x0000000822187825 */ /* 0x001fcc00078e022a */
[----:B------:R-:W3:Y:S01]  /*0ff0*/  LDG.E.EL.64 R24, desc[UR4][R24.64] ;  /* 0x0000000418187981 */ /* 0x000ee2000c2e1b00 */
[----:B-1----:R-:W-:Y:S01]  /*1000*/  CS2R R26, SRZ ;  /* 0x00000000001a7805 */ /* 0x002fe2000001ff00 */
[----:B--2---:R-:W-:-:S04]  /*1010*/  FADD R17, R17, -R13 ;  /* 0x8000000d11117221 */ /* 0x004fc80000000000 */
[----:B------:R-:W-:Y:S01]  /*1020*/  FFMA R46, R60, R17, R13 ;  /* 0x000000113c2e7223 */ /* 0x000fe2000000000d */
[----:B------:R-:W-:Y:S01]  /*1030*/  FADD R47, R18, -R14 ;  /* 0x8000000e122f7221 */ /* 0x000fe20000000000 */
[----:B---3--:R-:W-:Y:S02]  /*1040*/  IADD3 R13, P2, R24, 0x5, RZ ;  /* 0x00000005180d7810 */ /* 0x008fe40007f5e0ff */
[----:B------:R-:W-:-:S03]  /*1050*/  ISETP.GE.AND P1, PT, R25, RZ, PT ;  /* 0x000000ff1900720c */ /* 0x000fc60003f26270 */
[----:B------:R-:W-:Y:S02]  /*1060*/  IMAD.X R17, RZ, RZ, R25, P2 ;  /* 0x000000ffff117224 */ /* 0x000fe400010e0619 */
[----:B------:R-:W-:Y:S01]  /*1070*/  FFMA R47, R60, R47, R14 ;  /* 0x0000002f3c2f7223 */ /* 0x000fe2000000000e */
[----:B------:R-:W-:Y:S01]  /*1080*/  SEL R13, R13, R24, !P1 ;  /* 0x000000180d0d7207 */ /* 0x000fe20004800000 */
[----:B------:R-:W-:Y:S01]  /*1090*/  FADD R45, R16, -R12 ;  /* 0x8000000c102d7221 */ /* 0x000fe20000000000 */
[----:B------:R-:W-:-:S03]  /*10a0*/  SEL R14, R17, R25, !P1 ;  /* 0x00000019110e7207 */ /* 0x000fc60004800000 */
[----:B------:R-:W-:Y:S01]  /*10b0*/  FFMA R45, R60, R45, R12 ;  /* 0x0000002d3c2d7223 */ /* 0x000fe2000000000c */
[----:B------:R-:W-:-:S04]  /*10c0*/  IMAD.WIDE.U32 R16, R13, 0xa00, R20 ;  /* 0x00000a000d107825 */ /* 0x000fc800078e0014 */
[----:B------:R-:W-:-:S04]  /*10d0*/  IMAD.WIDE.U32 R12, R13, 0xa00, R22 ;  /* 0x00000a000d0c7825 */ /* 0x000fc800078e0016 */
[----:B------:R-:W-:Y:S01]  /*10e0*/  IMAD R21, R14, 0xa00, RZ ;  /* 0x00000a000e157824 */ /* 0x000fe200078e02ff */
[----:B------:R-:W-:-:S04]  /*10f0*/  CS2R R22, SRZ ;  /* 0x0000000000167805 */ /* 0x000fc8000001ff00 */
[----:B------:R-:W-:Y:S02]  /*1100*/  IADD3 R17, R17, R21, RZ ;  /* 0x0000001511117210 */ /* 0x000fe40007ffe0ff */
[----:B------:R-:W-:Y:S02]  /*1110*/  IADD3 R13, R21, R13, RZ ;  /* 0x0000000d150d7210 */ /* 0x000fe40007ffe0ff */
[----:B------:R-:W-:Y:S02]  /*1120*/  CS2R R20, SRZ ;  /* 0x0000000000147805 */ /* 0x000fe4000001ff00 */
[----:B------:R-:W-:Y:S01]  /*1130*/  CS2R R24, SRZ ;  /* 0x0000000000187805 */ /* 0x000fe2000001ff00 */
[----:B------:R-:W-:-:S04]  /*1140*/  IMAD.WIDE R16, R7, 0x4, R16 ;  /* 0x0000000407107825 */ /* 0x000fc800078e0210 */
[----:B------:R-:W-:Y:S01]  /*1150*/  IMAD.WIDE R12, R7, 0x4, R12 ;  /* 0x00000004070c7825 */ /* 0x000fe200078e020c */
[----:B------:R0:W2:Y:S04]  /*1160*/  @!P0 LDG.E.128 R20, desc[UR4][R16.64] ;  /* 0x0000000410148981 */ /* 0x0000a8000c1e1d00 */
[----:B------:R1:W2:Y:S01]  /*1170*/  @!P0 LDG.E.128 R24, desc[UR4][R12.64] ;  /* 0x000000040c188981 */ /* 0x0002a2000c1e1d00 */
[----:B------:R-:W-:-:S04]  /*1180*/  LOP3.LUT R53, R6, 0x30, RZ, 0xfc, !PT ;  /* 0x0000003006357812 */ /* 0x000fc800078efcff */
[----:B------:R-:W-:-:S04]  /*1190*/  SHF.R.S32.HI R14, RZ, 0x1f, R53 ;  /* 0x0000001fff0e7819 */ /* 0x000fc80000011435 */
[----:B------:R-:W-:-:S04]  /*11a0*/  LEA.HI R14, R14, R53, RZ, 0x6 ;  /* 0x000000350e0e7211 */ /* 0x000fc800078f30ff */
[----:B------:R-:W-:Y:S01]  /*11b0*/  SHF.R.S32.HI R61, RZ, 0x6, R14 ;  /* 0x00000006ff3d7819 */ /* 0x000fe2000001140e */
[----:B------:R-:W-:Y:S01]  /*11c0*/  FADD R50, R19, -R15 ;  /* 0x8000000f13327221 */ /* 0x000fe20000000000 */
[----:B0-----:R-:W-:-:S03]  /*11d0*/  LOP3.LUT R16, R14, 0xffffffc0, RZ, 0xc0, !PT ;  /* 0xffffffc00e107812 */ /* 0x001fc600078ec0ff */
[----:B-1----:R-:W-:-:S04]  /*11e0*/  IMAD.WIDE R12, R61, 0x8, R58 ;  /* 0x000000083d0c7825 */ /* 0x002fc800078e023a */
[----:B------:R-:W-:Y:S01]  /*11f0*/  FFMA R50, R60, R50, R15 ;  /* 0x000000323c327223 */ /* 0x000fe2000000000f */
[----:B------:R-:W-:Y:S01]  /*1200*/  IMAD.WIDE R14, R61, 0x8, R42 ;  /* 0x000000083d0e7825 */ /* 0x000fe200078e022a */
[----:B------:R-:W3:Y:S05]  /*1210*/  LDG.E.EL.64 R12, desc[UR4][R12.64] ;  /* 0x000000040c0c7981 */ /* 0x000eea000c2e1b00 */
[----:B------:R-:W4:Y:S01]  /*1220*/  LDG.E.EL.64 R14, desc[UR4][R14.64] ;  /* 0x000000040e0e7981 */ /* 0x000f22000c2e1b00 */
[----:B--2---:R-:W-:Y:S01]  /*1230*/  FADD R25, R25, -R21 ;  /* 0x8000001519197221 */ /* 0x004fe20000000000 */
[----:B------:R-:W-:-:S03]  /*1240*/  FADD R19, R24, -R20 ;  /* 0x8000001418137221 */ /* 0x000fc60000000000 */
[C---:B------:R-:W-:Y:S01]  /*1250*/  FFMA R51, R60.reuse, R25, R21 ;  /* 0x000000193c337223 */ /* 0x040fe20000000015 */
[----:B------:R-:W-:Y:S01]  /*1260*/  IADD3 R21, R53, -R16, RZ ;  /* 0x8000001035157210 */ /* 0x000fe20007ffe0ff */
[----:B------:R-:W-:-:S04]  /*1270*/  FFMA R52, R60, R19, R20 ;  /* 0x000000133c347223 */ /* 0x000fc80000000014 */
[----:B------:R-:W-:-:S04]  /*1280*/  IMAD.WIDE R18, R21, 0x8, R56 ;  /* 0x0000000815127825 */ /* 0x000fc800078e0238 */
[----:B------:R-:W-:Y:S02]  /*1290*/  IMAD.WIDE R16, R21, 0x8, R54 ;  /* 0x0000000815107825 */ /* 0x000fe400078e0236 */
[----:B------:R-:W2:Y:S04]  /*12a0*/  LDG.E.EL.64 R18, desc[UR4][R18.64] ;  /* 0x0000000412127981 */ /* 0x000ea8000c2e1b00 */
[----:B------:R-:W5:Y:S01]  /*12b0*/  LDG.E.EL.64 R16, desc[UR4][R16.64] ;  /* 0x0000000410107981 */ /* 0x000f62000c2e1b00 */
[----:B------:R-:W-:Y:S01]  /*12c0*/  FADD R20, R27, -R23 ;  /* 0x800000171b147221 */ /* 0x000fe20000000000 */
[----:B------:R-:W-:-:S03]  /*12d0*/  FADD R25, R26, -R22 ;  /* 0x800000161a197221 */ /* 0x000fc60000000000 */
[C---:B------:R-:W-:Y:S01]  /*12e0*/  FFMA R43, R60.reuse, R20, R23 ;  /* 0x000000143c2b7223 */ /* 0x040fe20000000017 */
[----:B---3--:R-:W-:Y:S01]  /*12f0*/  IADD3 R23, P2, R12, 0x5, RZ ;  /* 0x000000050c177810 */ /* 0x008fe20007f5e0ff */
[----:B------:R-:W-:Y:S01]  /*1300*/  FFMA R42, R60, R25, R22 ;  /* 0x000000193c2a7223 */ /* 0x000fe20000000016 */
[----:B------:R-:W-:-:S03]  /*1310*/  ISETP.GE.AND P1, PT, R13, RZ, PT ;  /* 0x000000ff0d00720c */ /* 0x000fc60003f26270 */
[----:B------:R-:W-:Y:S01]  /*1320*/  IMAD.X R27, RZ, RZ, R13, P2 ;  /* 0x000000ffff1b7224 */ /* 0x000fe200010e060d */
[----:B----4-:R-:W-:Y:S02]  /*1330*/  IADD3 R25, P2, R14, 0x5, RZ ;  /* 0x000000050e197810 */ /* 0x010fe40007f5e0ff */
[----:B------:R-:W-:Y:S02]  /*1340*/  SEL R23, R23, R12, !P1 ;  /* 0x0000000c17177207 */ /* 0x000fe40004800000 */
[----:B------:R-:W-:Y:S02]  /*1350*/  SEL R27, R27, R13, !P1 ;  /* 0x0000000d1b1b7207 */ /* 0x000fe40004800000 */
[----:B------:R-:W-:Y:S02]  /*1360*/  ISETP.GE.AND P1, PT, R15, RZ, PT ;  /* 0x000000ff0f00720c */ /* 0x000fe40003f26270 */
[----:B------:R-:W-:Y:S02]  /*1370*/  IADD3.X R13, RZ, R15, RZ, P2, !PT ;  /* 0x0000000fff0d7210 */ /* 0x000fe400017fe4ff */
[----:B------:R-:W-:-:S02]  /*1380*/  SEL R25, R25, R14, !P1 ;  /* 0x0000000e19197207 */ /* 0x000fc40004800000 */
[----:B------:R-:W-:Y:S01]  /*1390*/  SEL R22, R13, R15, !P1 ;  /* 0x0000000f0d167207 */ /* 0x000fe20004800000 */
[----:B------:R-:W-:Y:S02]  /*13a0*/  IMAD R27, R27, 0xa00, RZ ;  /* 0x00000a001b1b7824 */ /* 0x000fe400078e02ff */
[----:B------:R-:W-:-:S06]  /*13b0*/  IMAD.WIDE R48, R21, 0x4, R48 ;  /* 0x0000000415307825 */ /* 0x000fcc00078e0230 */
[----:B------:R-:W3:Y:S01]  /*13c0*/  LDG.E.EL R48, desc[UR4][R48.64] ;  /* 0x0000000430307981 */ /* 0x000ee2000c2e1900 */
[C---:B--2---:R-:W-:Y:S02]  /*13d0*/  SHF.L.U32 R12, R18.reuse, 0x7, RZ ;  /* 0x00000007120c7819 */ /* 0x044fe400000006ff */
[----:B------:R-:W-:Y:S02]  /*13e0*/  SHF.L.U64.HI R15, R18, 0x7, R19 ;  /* 0x00000007120f7819 */ /* 0x000fe40000010213 */
[----:B------:R-:W-:Y:S02]  /*13f0*/  IADD3 R13, P3, R12, 0x280, RZ ;  /* 0x000002800c0d7810 */ /* 0x000fe40007f7e0ff */
[----:B-----5:R-:W-:Y:S02]  /*1400*/  ISETP.GE.AND P1, PT, R17, RZ, PT ;  /* 0x000000ff1100720c */ /* 0x020fe40003f26270 */
[----:B------:R-:W-:Y:S02]  /*1410*/  SHF.L.U64.HI R18, R16, 0x7, R17 ;  /* 0x0000000710127819 */ /* 0x000fe40000010211 */
[----:B------:R-:W-:-:S02]  /*1420*/  ISETP.GE.AND P2, PT, R19, RZ, PT ;  /* 0x000000ff1300720c */ /* 0x000fc40003f46270 */
[----:B------:R-:W-:Y:S01]  /*1430*/  SHF.L.U32 R17, R16, 0x7, RZ ;  /* 0x0000000710117819 */ /* 0x000fe200000006ff */
[----:B------:R-:W-:Y:S01]  /*1440*/  IMAD.X R16, RZ, RZ, R15, P3 ;  /* 0x000000ffff107224 */ /* 0x000fe200018e060f */
[----:B------:R-:W-:Y:S02]  /*1450*/  SEL R13, R13, R12, !P2 ;  /* 0x0000000c0d0d7207 */ /* 0x000fe40005000000 */
[----:B------:R-:W-:Y:S02]  /*1460*/  IADD3 R14, P3, R17, 0x280, RZ ;  /* 0x00000280110e7810 */ /* 0x000fe40007f7e0ff */
[----:B------:R-:W-:Y:S02]  /*1470*/  SEL R16, R16, R15, !P2 ;  /* 0x0000000f10107207 */ /* 0x000fe40005000000 */
[----:B------:R-:W-:Y:S02]  /*1480*/  LEA R12, P2, R13, UR6, 0x2 ;  /* 0x000000060d0c7c11 */ /* 0x000fe4000f8410ff */
[----:B------:R-:W-:-:S02]  /*1490*/  IADD3.X R15, RZ, R18, RZ, P3, !PT ;  /* 0x00000012ff0f7210 */ /* 0x000fc40001ffe4ff */
[----:B------:R-:W-:Y:S02]  /*14a0*/  SEL R14, R14, R17, !P1 ;  /* 0x000000110e0e7207 */ /* 0x000fe40004800000 */
[----:B------:R-:W-:Y:S02]  /*14b0*/  LEA.HI.X R13, R13, UR7, R16, 0x2, P2 ;  /* 0x000000070d0d7c11 */ /* 0x000fe400090f1410 */
[----:B------:R-:W-:Y:S02]  /*14c0*/  SEL R15, R15, R18, !P1 ;  /* 0x000000120f0f7207 */ /* 0x000fe40004800000 */
[----:B------:R-:W-:-:S04]  /*14d0*/  LEA R16, P1, R14, UR6, 0x2 ;  /* 0x000000060e107c11 */ /* 0x000fc8000f8210ff */
[----:B------:R-:W-:Y:S01]  /*14e0*/  LEA.HI.X R17, R14, UR7, R15, 0x2, P1 ;  /* 0x000000070e117c11 */ /* 0x000fe200088f140f */
[----:B------:R-:W-:-:S04]  /*14f0*/  IMAD.WIDE R12, R2, 0x4, R12 ;  /* 0x00000004020c7825 */ /* 0x000fc800078e020c */
[----:B------:R-:W-:-:S04]  /*1500*/  IMAD.WIDE R16, R2, 0x4, R16 ;  /* 0x0000000402107825 */ /* 0x000fc800078e0210 */
[----:B------:R-:W-:-:S04]  /*1510*/  IMAD.WIDE.U32 R20, R23, 0xa00, R12 ;  /* 0x00000a0017147825 */ /* 0x000fc800078e000c */
[----:B------:R-:W-:Y:S01]  /*1520*/  IMAD.WIDE.U32 R14, R23, 0xa00, R16 ;  /* 0x00000a00170e7825 */ /* 0x000fe200078e0010 */
[----:B------:R-:W-:-:S03]  /*1530*/  IADD3 R21, R21, R27, RZ ;  /* 0x0000001b15157210 */ /* 0x000fc60007ffe0ff */
[----:B------:R-:W-:Y:S01]  /*1540*/  IMAD.WIDE.U32 R12, R25, 0xa00, R12 ;  /* 0x00000a00190c7825 */ /* 0x000fe200078e000c */
[----:B------:R-:W-:-:S03]  /*1550*/  IADD3 R15, R27, R15, RZ ;  /* 0x0000000f1b0f7210 */ /* 0x000fc60007ffe0ff */
[----:B------:R-:W-:Y:S01]  /*1560*/  IMAD R23, R22, 0xa00, RZ ;  /* 0x00000a0016177824 */ /* 0x000fe200078e02ff */
[----:B------:R-:W-:Y:S01]  /*1570*/  MOV R56, R12 ;  /* 0x0000000c00387202 */ /* 0x000fe20000000f00 */
[----:B------:R-:W-:Y:S01]  /*1580*/  IMAD.WIDE.U32 R24, R25, 0xa00, R16 ;  /* 0x00000a0019187825 */ /* 0x000fe200078e0010 */
[----:B------:R-:W-:Y:S02]  /*1590*/  CS2R R16, SRZ ;  /* 0x0000000000107805 */ /* 0x000fe4000001ff00 */
[----:B------:R-:W-:Y:S01]  /*15a0*/  CS2R R18, SRZ ;  /* 0x0000000000127805 */ /* 0x000fe2000001ff00 */
[----:B------:R-:W-:Y:S01]  /*15b0*/  IMAD.IADD R57, R13, 0x1, R23 ;  /* 0x000000010d397824 */ /* 0x000fe200078e0217 */
[----:B------:R-:W-:Y:S01]  /*15c0*/  CS2R R12, SRZ ;  /* 0x00000000000c7805 */ /* 0x000fe2000001ff00 */
[----:B------:R-:W-:Y:S01]  /*15d0*/  IMAD.WIDE R26, R7, 0x4, R14 ;  /* 0x00000004071a7825 */ /* 0x000fe200078e020e */
[----:B------:R-:W-:-:S03]  /*15e0*/  CS2R R14, SRZ ;  /* 0x00000000000e7805 */ /* 0x000fc6000001ff00 */
[----:B------:R-:W-:-:S03]  /*15f0*/  IMAD.WIDE R20, R33, 0x4, R20 ;  /* 0x0000000421147825 */ /* 0x000fc600078e0214 */
[----:B------:R0:W2:Y:S04]  /*1600*/  @!P0 LDG.E.128 R12, desc[UR4][R26.64] ;  /* 0x000000041a0c8981 */ /* 0x0000a8000c1e1d00 */
[----:B------:R-:W2:Y:S01]  /*1610*/  @!P0 LDG.E.128 R16, desc[UR4][R20.64] ;  /* 0x0000000414108981 */ /* 0x000ea2000c1e1d00 */
[----:B------:R-:W-:Y:S02]  /*1620*/  IADD3 R25, R23, R25, RZ ;  /* 0x0000001917197210 */ /* 0x000fe40007ffe0ff */
[----:B------:R-:W-:Y:S01]  /*1630*/  CS2R R22, SRZ ;  /* 0x0000000000167805 */ /* 0x000fe2000001ff00 */
[----:B------:R-:W-:Y:S01]  /*1640*/  IMAD.WIDE R56, R7, 0x4, R56 ;  /* 0x0000000407387825 */ /* 0x000fe200078e0238 */
[----:B0-----:R-:W-:-:S03]  /*1650*/  CS2R R26, SRZ ;  /* 0x00000000001a7805 */ /* 0x001fc6000001ff00 */
[----:B------:R-:W-:Y:S01]  /*1660*/  IMAD.WIDE R54, R7, 0x4, R24 ;  /* 0x0000000407367825 */ /* 0x000fe200078e0218 */
[----:B------:R-:W-:-:S06]  /*1670*/  CS2R R24, SRZ ;  /* 0x0000000000187805 */ /* 0x000fcc000001ff00 */
[----:B------:R-:W4:Y:S01]  /*1680*/  @!P0 LDG.E.128 R24, desc[UR4][R54.64] ;  /* 0x0000000436188981 */ /* 0x000f22000c1e1d00 */
[----:B--2---:R-:W-:Y:S01]  /*1690*/  FADD R21, R12, -R16 ;  /* 0x800000100c157221 */ /* 0x004fe20000000000 */
[----:B------:R-:W-:-:S03]  /*16a0*/  FADD R13, R13, -R17 ;  /* 0x800000110d0d7221 */ /* 0x000fc60000000000 */
[C---:B---3--:R-:W-:Y:S01]  /*16b0*/  FFMA R16, R48.reuse, R21, R16 ;  /* 0x0000001530107223 */ /* 0x048fe20000000010 */
[----:B------:R-:W-:Y:S01]  /*16c0*/  CS2R R20, SRZ ;  /* 0x0000000000147805 */ /* 0x000fe2000001ff00 */
[----:B------:R-:W-:Y:S02]  /*16d0*/  FFMA R17, R48, R13, R17 ;  /* 0x0000000d30117223 */ /* 0x000fe40000000011 */
[----:B------:R-:W0:Y:S03]  /*16e0*/  LDC.64 R12, c[0x0][0x240] ;  /* 0x00009000ff0c7b82 */ /* 0x000e260000000a00 */
[----:B------:R1:W4:Y:S01]  /*16f0*/  @!P0 LDG.E.128 R20, desc[UR4][R56.64] ;  /* 0x0000000438148981 */ /* 0x000322000c1e1d00 */
[----:B------:R-:W-:Y:S01]  /*1700*/  FADD R15, R15, -R19 ;  /* 0x800000130f0f7221 */ /* 0x000fe20000000000 */
[----:B------:R-:W-:-:S03]  /*1710*/  FADD R7, R14, -R18 ;  /* 0x800000120e077221 */ /* 0x000fc60000000000 */
[----:B------:R-:W-:Y:S01]  /*1720*/  FFMA R19, R48, R15, R19 ;  /* 0x0000000f30137223 */ /* 0x000fe20000000013 */
[----:B0-----:R-:W-:-:S04]  /*1730*/  IMAD.WIDE R14, R0, 0x4, R12 ;  /* 0x00000004000e7825 */ /* 0x001fc800078e020c */
[--C-:B-1----:R-:W-:Y:S02]  /*1740*/  IMAD.WIDE R56, R4, 0x4, R12.reuse ;  /* 0x0000000404387825 */ /* 0x102fe400078e020c */
[----:B------:R-:W2:Y:S02]  /*1750*/  LDG.E.EL R15, desc[UR4][R14.64] ;  /* 0x000000040e0f7981 */ /* 0x000ea4000c2e1900 */
[--C-:B------:R-:W-:Y:S02]  /*1760*/  IMAD.WIDE R58, R34, 0x4, R12.reuse ;  /* 0x00000004223a7825 */ /* 0x100fe400078e020c */
[----:B------:R-:W3:Y:S04]  /*1770*/  LDG.E.EL R56, desc[UR4][R56.64] ;  /* 0x0000000438387981 */ /* 0x000ee8000c2e1900 */
[----:B------:R-:W5:Y:S01]  /*1780*/  LDG.E.EL R58, desc[UR4][R58.64] ;  /* 0x000000043a3a7981 */ /* 0x000f62000c2e1900 */
[----:B------:R-:W-:-:S05]  /*1790*/  IMAD.WIDE R12, R61, 0x4, R12 ;  /* 0x000000043d0c7825 */ /* 0x000fca00078e020c */
[----:B------:R0:W5:Y:S01]  /*17a0*/  LDG.E.EL R33, desc[UR4][R12.64] ;  /* 0x000000040c217981 */ /* 0x000162000c2e1900 */
[----:B------:R-:W-:-:S04]  /*17b0*/  LEA R2, R5, R2, 0x13 ;  /* 0x0000000205027211 */ /* 0x000fc800078e98ff */
[-C--:B------:R-:W-:Y:S01]  /*17c0*/  LEA R55, R3, R2.reuse, 0x7 ;  /* 0x0000000203377211 */ /* 0x080fe200078e38ff */
[----:B------:R-:W-:Y:S01]  /*17d0*/  IMAD R49, R6, 0x80, R2 ;  /* 0x0000008006317824 */ /* 0x000fe200078e0202 */
[-C--:B------:R-:W-:Y:S02]  /*17e0*/  LEA R61, R30, R2.reuse, 0x7 ;  /* 0x000000021e3d7211 */ /* 0x080fe400078e38ff */
[----:B------:R-:W-:Y:S01]  /*17f0*/  LEA R53, R53, R2, 0x7 ;  /* 0x0000000235357211 */ /* 0x000fe200078e38ff */
[----:B------:R-:W-:Y:S01]  /*1800*/  FADD R29, -R8, R29 ;  /* 0x0000001d081d7221 */ /* 0x000fe20000000100 */
[----:B------:R-:W-:Y:S01]  /*1810*/  FADD R28, -R9, R28 ;  /* 0x0000001c091c7221 */ /* 0x000fe20000000100 */
[----:B------:R-:W-:Y:S01]  /*1820*/  FADD R31, -R10, R31 ;  /* 0x0000001f0a1f7221 */ /* 0x000fe20000000100 */
[----:B------:R-:W-:Y:S01]  /*1830*/  FADD R32, -R11, R32 ;  /* 0x000000200b207221 */ /* 0x000fe20000000100 */
[----:B------:R-:W-:Y:S01]  /*1840*/  FFMA R18, R48, R7, R18 ;  /* 0x0000000730127223 */ /* 0x000fe20000000012 */
[----:B------:R-:W-:Y:S01]  /*1850*/  FADD R4, -R35, R40 ;  /* 0x0000002823047221 */ /* 0x000fe20000000100 */
[----:B------:R-:W-:Y:S01]  /*1860*/  FADD R6, -R37, R44 ;  /* 0x0000002c25067221 */ /* 0x000fe20000000100 */
[----:B------:R-:W-:Y:S01]  /*1870*/  FADD R7, -R38, R41 ;  /* 0x0000002926077221 */ /* 0x000fe20000000100 */
[----:B0-----:R-:W-:Y:S01]  /*1880*/  FADD R12, -R45, R52 ;  /* 0x000000342d0c7221 */ /* 0x001fe20000000100 */
[----:B------:R-:W-:Y:S01]  /*1890*/  FADD R13, -R46, R51 ;  /* 0x000000332e0d7221 */ /* 0x000fe20000000100 */
[----:B------:R-:W-:Y:S01]  /*18a0*/  FADD R14, -R47, R42 ;  /* 0x0000002a2f0e7221 */ /* 0x000fe20000000100 */
[----:B----4-:R-:W-:Y:S01]  /*18b0*/  FADD R3, R24, -R20 ;  /* 0x8000001418037221 */ /* 0x010fe20000000000 */
[----:B------:R-:W-:-:S03]  /*18c0*/  FADD R0, R25, -R21 ;  /* 0x8000001519007221 */ /* 0x000fc60000000000 */
[----:B------:R-:W-:Y:S02]  /*18d0*/  FFMA R25, R48, R3, R20 ;  /* 0x0000000330197223 */ /* 0x000fe40000000014 */
[----:B------:R-:W0:Y:S01]  /*18e0*/  LDC.64 R2, c[0x0][0x248] ;  /* 0x00009200ff027b82 */ /* 0x000e220000000a00 */
[--C-:B------:R-:W-:Y:S01]  /*18f0*/  FADD R5, R26, -R22.reuse ;  /* 0x800000161a057221 */ /* 0x100fe20000000000 */
[C---:B------:R-:W-:Y:S01]  /*1900*/  FFMA R0, R48.reuse, R0, R21 ;  /* 0x0000000030007223 */ /* 0x040fe20000000015 */
[----:B------:R-:W-:Y:S02]  /*1910*/  FADD R27, R27, -R23 ;  /* 0x800000171b1b7221 */ /* 0x000fe40000000000 */
[----:B------:R-:W-:Y:S01]  /*1920*/  FFMA R21, R48, R5, R22 ;  /* 0x0000000530157223 */ /* 0x000fe20000000016 */
[----:B------:R-:W-:Y:S01]  /*1930*/  FADD R5, -R36, R39 ;  /* 0x0000002724057221 */ /* 0x000fe20000000100 */
[----:B------:R-:W-:Y:S01]  /*1940*/  FFMA R48, R48, R27, R23 ;  /* 0x0000001b30307223 */ /* 0x000fe20000000017 */
[----:B------:R-:W-:Y:S01]  /*1950*/  FADD R25, -R16, R25 ;  /* 0x0000001910197221 */ /* 0x000fe20000000100 */
[----:B------:R-:W-:Y:S01]  /*1960*/  FADD R0, -R17, R0 ;  /* 0x0000000011007221 */ /* 0x000fe20000000100 */
[----:B------:R-:W-:Y:S01]  /*1970*/  FADD R21, -R18, R21 ;  /* 0x0000001512157221 */ /* 0x000fe20000000100 */
[----:B------:R-:W-:Y:S01]  /*1980*/  FADD R48, -R19, R48 ;  /* 0x0000003013307221 */ /* 0x000fe20000000100 */
[C---:B--2---:R-:W-:Y:S01]  /*1990*/  FFMA R8, R15.reuse, R29, R8 ;  /* 0x0000001d0f087223 */ /* 0x044fe20000000008 */
[C---:B------:R-:W-:Y:S01]  /*19a0*/  FFMA R9, R15.reuse, R28, R9 ;  /* 0x0000001c0f097223 */ /* 0x040fe20000000009 */
[C---:B------:R-:W-:Y:S01]  /*19b0*/  FFMA R10, R15.reuse, R31, R10 ;  /* 0x0000001f0f0a7223 */ /* 0x040fe2000000000a */
[----:B------:R-:W-:Y:S01]  /*19c0*/  FFMA R11, R15, R32, R11 ;  /* 0x000000200f0b7223 */ /* 0x000fe2000000000b */
[----:B------:R-:W-:Y:S01]  /*19d0*/  FADD R15, -R50, R43 ;  /* 0x0000002b320f7221 */ /* 0x000fe20000000100 */
[----:B0-----:R-:W-:-:S04]  /*19e0*/  IMAD.WIDE R28, R49, 0x4, R2 ;  /* 0x00000004311c7825 */ /* 0x001fc800078e0202 */
[C---:B---3--:R-:W-:Y:S01]  /*19f0*/  FFMA R4, R56.reuse, R4, R35 ;  /* 0x0000000438047223 */ /* 0x048fe20000000023 */
[C---:B------:R-:W-:Y:S01]  /*1a00*/  FFMA R5, R56.reuse, R5, R36 ;  /* 0x0000000538057223 */ /* 0x040fe20000000024 */
[C---:B------:R-:W-:Y:S01]  /*1a10*/  FFMA R6, R56.reuse, R6, R37 ;  /* 0x0000000638067223 */ /* 0x040fe20000000025 */
[----:B------:R-:W-:Y:S01]  /*1a20*/  FFMA R7, R56, R7, R38 ;  /* 0x0000000738077223 */ /* 0x000fe20000000026 */
[----:B------:R-:W-:-:S04]  /*1a30*/  IMAD.WIDE R30, R55, 0x4, R2 ;  /* 0x00000004371e7825 */ /* 0x000fc800078e0202 */
[C---:B-----5:R-:W-:Y:S01]  /*1a40*/  FFMA R12, R58.reuse, R12, R45 ;  /* 0x0000000c3a0c7223 */ /* 0x060fe2000000002d */
[C---:B------:R-:W-:Y:S01]  /*1a50*/  FFMA R13, R58.reuse, R13, R46 ;  /* 0x0000000d3a0d7223 */ /* 0x040fe2000000002e */
[C---:B------:R-:W-:Y:S01]  /*1a60*/  FFMA R14, R58.reuse, R14, R47 ;  /* 0x0000000e3a0e7223 */ /* 0x040fe2000000002f */
[----:B------:R-:W-:Y:S01]  /*1a70*/  FFMA R15, R58, R15, R50 ;  /* 0x0000000f3a0f7223 */ /* 0x000fe20000000032 */
[--C-:B------:R-:W-:Y:S01]  /*1a80*/  IMAD.WIDE R34, R61, 0x4, R2.reuse ;  /* 0x000000043d227825 */ /* 0x100fe200078e0202 */
[----:B------:R0:W-:Y:S04]  /*1a90*/  @!P0 STG.E.128 desc[UR4][R28.64], R8 ;  /* 0x000000081c008986 */ /* 0x0001e8000c101d04 */
[----:B------:R0:W-:Y:S01]  /*1aa0*/  @!P0 STG.E.128 desc[UR4][R30.64], R4 ;  /* 0x000000041e008986 */ /* 0x0001e2000c101d04 */
[----:B------:R-:W-:-:S03]  /*1ab0*/  IMAD.WIDE R2, R53, 0x4, R2 ;  /* 0x0000000435027825 */ /* 0x000fc600078e0202 */
[----:B------:R0:W-:Y:S01]  /*1ac0*/  @!P0 STG.E.128 desc[UR4][R34.64], R12 ;  /* 0x0000000c22008986 */ /* 0x0001e2000c101d04 */
[C---:B------:R-:W-:Y:S01]  /*1ad0*/  FFMA R16, R33.reuse, R25, R16 ;  /* 0x0000001921107223 */ /* 0x040fe20000000010 */
[C---:B------:R-:W-:Y:S01]  /*1ae0*/  FFMA R17, R33.reuse, R0, R17 ;  /* 0x0000000021117223 */ /* 0x040fe20000000011 */
[C---:B------:R-:W-:Y:S01]  /*1af0*/  FFMA R18, R33.reuse, R21, R18 ;  /* 0x0000001521127223 */ /* 0x040fe20000000012 */
[----:B------:R-:W-:Y:S01]  /*1b00*/  FFMA R19, R33, R48, R19 ;  /* 0x0000003021137223 */ /* 0x000fe20000000013 */
[----:B0-----:R-:W-:Y:S06]  /*1b10*/  @P0 EXIT ;  /* 0x000000000000094d */ /* 0x001fec0003800000 */
[----:B------:R-:W-:Y:S01]  /*1b20*/  STG.E.128 desc[UR4][R2.64], R16 ;  /* 0x0000001002007986 */ /* 0x000fe2000c101d04 */
[----:B------:R-:W-:Y:S05]  /*1b30*/  EXIT ;  /* 0x000000000000794d */ /* 0x000fea0003800000 */
.L_x_0:
[----:B------:R-:W-:-:S00]  /*1b40*/  BRA `(.L_x_0) ;  /* 0xfffffffc00fc7947 */ /* 0x000fc0000383ffff */
[----:B------:R-:W-:-:S00]  /*1b50*/  NOP ;  /* 0x0000000000007918 */ /* 0x000fc00000000000 */
        /* <DEDUP_REMOVED lines=10> */
.L_x_1:


//--------------------- .nv.constant0.triton_poi_fused__unsafe_index_add_mul_sub_5 --------------------------
	.section	.nv.constant0.triton_poi_fused__unsafe_index_add_mul_sub_5,"a",@progbits
	.sectionflags	@""
	.align	4
.nv.constant0.triton_poi_fused__unsafe_index_add_mul_sub_5:
	.zero		600
